//
// Generated by NVIDIA NVVM Compiler
//
// Compiler Build ID: CL-36424714
// Cuda compilation tools, release 13.0, V13.0.88
// Based on NVVM 20.0.0
//

.version 9.0
.target sm_100
.address_size 64


.entry _Z11sumOfSquarePiS_i(
	.param .u64 .ptr .align 1 _Z11sumOfSquarePiS_i_param_0,
	.param .u64 .ptr .align 1 _Z11sumOfSquarePiS_i_param_1,
	.param .u32 _Z11sumOfSquarePiS_i_param_2
)
{
	.reg .pred 	%p<10>;
	.reg .b32 	%r<104>;
	.reg .b64 	%rd<18>;

	ld.param.u64 	%rd9, [_Z11sumOfSquarePiS_i_param_0];
	ld.param.u64 	%rd8, [_Z11sumOfSquarePiS_i_param_1];
	ld.param.u32 	%r29, [_Z11sumOfSquarePiS_i_param_2];
	cvta.to.global.u64 	%rd1, %rd9;
	setp.lt.s32 	%p1, %r29, 1;
	mov.b32 	%r103, 0;
	@%p1 bra 	$L__BB0_13;
	and.b32  	%r1, %r29, 15;
	setp.lt.u32 	%p2, %r29, 16;
	mov.b32 	%r103, 0;
	mov.u32 	%r97, %r103;
	@%p2 bra 	$L__BB0_4;
	and.b32  	%r97, %r29, 2147483632;
	neg.s32 	%r90, %r97;
	add.s64 	%rd16, %rd1, 32;
	mov.b32 	%r103, 0;
$L__BB0_3:
	.pragma "nounroll";
	ld.global.u32 	%r34, [%rd16+-32];
	mad.lo.s32 	%r35, %r34, %r34, %r103;
	ld.global.u32 	%r36, [%rd16+-28];
	mad.lo.s32 	%r37, %r36, %r36, %r35;
	ld.global.u32 	%r38, [%rd16+-24];
	mad.lo.s32 	%r39, %r38, %r38, %r37;
	ld.global.u32 	%r40, [%rd16+-20];
	mad.lo.s32 	%r41, %r40, %r40, %r39;
	ld.global.u32 	%r42, [%rd16+-16];
	mad.lo.s32 	%r43, %r42, %r42, %r41;
	ld.global.u32 	%r44, [%rd16+-12];
	mad.lo.s32 	%r45, %r44, %r44, %r43;
	ld.global.u32 	%r46, [%rd16+-8];
	mad.lo.s32 	%r47, %r46, %r46, %r45;
	ld.global.u32 	%r48, [%rd16+-4];
	mad.lo.s32 	%r49, %r48, %r48, %r47;
	ld.global.u32 	%r50, [%rd16];
	mad.lo.s32 	%r51, %r50, %r50, %r49;
	ld.global.u32 	%r52, [%rd16+4];
	mad.lo.s32 	%r53, %r52, %r52, %r51;
	ld.global.u32 	%r54, [%rd16+8];
	mad.lo.s32 	%r55, %r54, %r54, %r53;
	ld.global.u32 	%r56, [%rd16+12];
	mad.lo.s32 	%r57, %r56, %r56, %r55;
	ld.global.u32 	%r58, [%rd16+16];
	mad.lo.s32 	%r59, %r58, %r58, %r57;
	ld.global.u32 	%r60, [%rd16+20];
	mad.lo.s32 	%r61, %r60, %r60, %r59;
	ld.global.u32 	%r62, [%rd16+24];
	mad.lo.s32 	%r63, %r62, %r62, %r61;
	ld.global.u32 	%r64, [%rd16+28];
	mad.lo.s32 	%r103, %r64, %r64, %r63;
	add.s32 	%r90, %r90, 16;
	add.s64 	%rd16, %rd16, 64;
	setp.ne.s32 	%p3, %r90, 0;
	@%p3 bra 	$L__BB0_3;
$L__BB0_4:
	setp.eq.s32 	%p4, %r1, 0;
	@%p4 bra 	$L__BB0_13;
	and.b32  	%r11, %r29, 7;
	setp.lt.u32 	%p5, %r1, 8;
	@%p5 bra 	$L__BB0_7;
	mul.wide.u32 	%rd10, %r97, 4;
	add.s64 	%rd11, %rd1, %rd10;
	ld.global.u32 	%r66, [%rd11];
	mad.lo.s32 	%r67, %r66, %r66, %r103;
	ld.global.u32 	%r68, [%rd11+4];
	mad.lo.s32 	%r69, %r68, %r68, %r67;
	ld.global.u32 	%r70, [%rd11+8];
	mad.lo.s32 	%r71, %r70, %r70, %r69;
	ld.global.u32 	%r72, [%rd11+12];
	mad.lo.s32 	%r73, %r72, %r72, %r71;
	ld.global.u32 	%r74, [%rd11+16];
	mad.lo.s32 	%r75, %r74, %r74, %r73;
	ld.global.u32 	%r76, [%rd11+20];
	mad.lo.s32 	%r77, %r76, %r76, %r75;
	ld.global.u32 	%r78, [%rd11+24];
	mad.lo.s32 	%r79, %r78, %r78, %r77;
	ld.global.u32 	%r80, [%rd11+28];
	mad.lo.s32 	%r103, %r80, %r80, %r79;
	add.s32 	%r97, %r97, 8;
$L__BB0_7:
	setp.eq.s32 	%p6, %r11, 0;
	@%p6 bra 	$L__BB0_13;
	and.b32  	%r17, %r29, 3;
	setp.lt.u32 	%p7, %r11, 4;
	@%p7 bra 	$L__BB0_10;
	mul.wide.u32 	%rd12, %r97, 4;
	add.s64 	%rd13, %rd1, %rd12;
	ld.global.u32 	%r82, [%rd13];
	mad.lo.s32 	%r83, %r82, %r82, %r103;
	ld.global.u32 	%r84, [%rd13+4];
	mad.lo.s32 	%r85, %r84, %r84, %r83;
	ld.global.u32 	%r86, [%rd13+8];
	mad.lo.s32 	%r87, %r86, %r86, %r85;
	ld.global.u32 	%r88, [%rd13+12];
	mad.lo.s32 	%r103, %r88, %r88, %r87;
	add.s32 	%r97, %r97, 4;
$L__BB0_10:
	setp.eq.s32 	%p8, %r17, 0;
	@%p8 bra 	$L__BB0_13;
	mul.wide.u32 	%rd14, %r97, 4;
	add.s64 	%rd17, %rd1, %rd14;
	neg.s32 	%r101, %r17;
$L__BB0_12:
	.pragma "nounroll";
	ld.global.u32 	%r89, [%rd17];
	mad.lo.s32 	%r103, %r89, %r89, %r103;
	add.s64 	%rd17, %rd17, 4;
	add.s32 	%r101, %r101, 1;
	setp.ne.s32 	%p9, %r101, 0;
	@%p9 bra 	$L__BB0_12;
$L__BB0_13:
	cvta.to.global.u64 	%rd15, %rd8;
	st.global.u32 	[%rd15], %r103;
	ret;

}


// ===== COMPILED SASS (sm_100) =====

	.target	sm_100

	.elftype	@"ET_EXEC"


//--------------------- .note.nv.tkinfo           --------------------------
	.section	.note.nv.tkinfo,"",@"SHT_NOTE"
	.sectionflags	@"SHF_NOTE_NV_TKINFO"
	.tkinfo
        /*0018*/ 	.word	0x00000002
        /*0030*/ 	.string	""
        /*0030*/ 	.string	"ptxas"
        /*0030*/ 	.string	"Cuda compilation tools, release 13.0, V13.0.88"
        /*0030*/ 	.string	"Build cuda_13.0.r13.0/compiler.36424714_0"
        /*0030*/ 	.string	"-arch sm_100 -m 64 "



//--------------------- .note.nv.cuinfo           --------------------------
	.section	.note.nv.cuinfo,"",@"SHT_NOTE"
	.sectionflags	@"SHF_NOTE_NV_CUINFO"
        /*0018*/ 	.short	0x0002
        /*001a*/ 	.short	0x0064
        /*001c*/ 	.short	0x0082
	.zero		2


//--------------------- .nv.info                  --------------------------
	.section	.nv.info,"",@"SHT_CUDA_INFO"
	.align	4


	//----- nvinfo : EIATTR_REGCOUNT
	.align		4
        /*0000*/ 	.byte	0x04, 0x2f
        /*0002*/ 	.short	(.L_1 - .L_0)
	.align		4
.L_0:
        /*0004*/ 	.word	index@(_Z11sumOfSquarePiS_i)
        /*0008*/ 	.word	0x00000020


	//----- nvinfo : EIATTR_FRAME_SIZE
	.align		4
.L_1:
        /*000c*/ 	.byte	0x04, 0x11
        /*000e*/ 	.short	(.L_3 - .L_2)
	.align		4
.L_2:
        /*0010*/ 	.word	index@(_Z11sumOfSquarePiS_i)
        /*0014*/ 	.word	0x00000000


	//----- nvinfo : EIATTR_MIN_STACK_SIZE
	.align		4
.L_3:
        /*0018*/ 	.byte	0x04, 0x12
        /*001a*/ 	.short	(.L_5 - .L_4)
	.align		4
.L_4:
        /*001c*/ 	.word	index@(_Z11sumOfSquarePiS_i)
        /*0020*/ 	.word	0x00000000
.L_5:


//--------------------- .nv.compat                --------------------------
	.section	.nv.compat,"",@"SHT_CUDA_COMPAT_INFO"
	.align	4
        /*0000*/ 	.byte	0x02, 0x09, 0x00, 0x00, 0x02, 0x02, 0x01, 0x00, 0x02, 0x05, 0x05, 0x00, 0x03, 0x07, 0x01, 0x01
        /*0010*/ 	.byte	0x02, 0x03, 0x00, 0x00, 0x02, 0x06, 0x01, 0x00, 0x04, 0x0b, 0x08, 0x00, 0x09, 0x00, 0x00, 0x00
        /*0020*/ 	.byte	0x00, 0x00, 0x00, 0x00


//--------------------- .nv.info._Z11sumOfSquarePiS_i --------------------------
	.section	.nv.info._Z11sumOfSquarePiS_i,"",@"SHT_CUDA_INFO"
	.sectionflags	@""
	.align	4


	//----- nvinfo : EIATTR_CUDA_API_VERSION
	.align		4
        /*0000*/ 	.byte	0x04, 0x37
        /*0002*/ 	.short	(.L_7 - .L_6)
.L_6:
        /*0004*/ 	.word	0x00000082


	//----- nvinfo : EIATTR_KPARAM_INFO
	.align		4
.L_7:
        /*0008*/ 	.byte	0x04, 0x17
        /*000a*/ 	.short	(.L_9 - .L_8)
.L_8:
        /*000c*/ 	.word	0x00000000
        /*0010*/ 	.short	0x0002
        /*0012*/ 	.short	0x0010
        /*0014*/ 	.byte	0x00, 0xf0, 0x11, 0x00


	//----- nvinfo : EIATTR_KPARAM_INFO
	.align		4
.L_9:
        /*0018*/ 	.byte	0x04, 0x17
        /*001a*/ 	.short	(.L_11 - .L_10)
.L_10:
        /*001c*/ 	.word	0x00000000
        /*0020*/ 	.short	0x0001
        /*0022*/ 	.short	0x0008
        /*0024*/ 	.byte	0x00, 0xf5, 0x21, 0x00


	//----- nvinfo : EIATTR_KPARAM_INFO
	.align		4
.L_11:
        /*0028*/ 	.byte	0x04, 0x17
        /*002a*/ 	.short	(.L_13 - .L_12)
.L_12:
        /*002c*/ 	.word	0x00000000
        /*0030*/ 	.short	0x0000
        /*0032*/ 	.short	0x0000
        /*0034*/ 	.byte	0x00, 0xf5, 0x21, 0x00


	//----- nvinfo : EIATTR_SPARSE_MMA_MASK
	.align		4
.L_13:
        /*0038*/ 	.byte	0x03, 0x50
        /*003a*/ 	.short	0x0000


	//----- nvinfo : EIATTR_MAXREG_COUNT
	.align		4
        /*003c*/ 	.byte	0x03, 0x1b
        /*003e*/ 	.short	0x00ff


	//----- nvinfo : EIATTR_MERCURY_ISA_VERSION
	.align		4
        /*0040*/ 	.byte	0x03, 0x5f
        /*0042*/ 	.short	0x0101


	//----- nvinfo : EIATTR_VRC_CTA_INIT_COUNT
	.align		4
        /*0044*/ 	.byte	0x02, 0x4a
	.zero		1
	.zero		1


	//----- nvinfo : EIATTR_EXIT_INSTR_OFFSETS
	.align		4
        /*0048*/ 	.byte	0x04, 0x1c
        /*004a*/ 	.short	(.L_15 - .L_14)


	//   ....[0]....
.L_14:
        /*004c*/ 	.word	0x00000710


	//----- nvinfo : EIATTR_CBANK_PARAM_SIZE
	.align		4
.L_15:
        /*0050*/ 	.byte	0x03, 0x19
        /*0052*/ 	.short	0x0014


	//----- nvinfo : EIATTR_PARAM_CBANK
	.align		4
        /*0054*/ 	.byte	0x04, 0x0a
        /*0056*/ 	.short	(.L_17 - .L_16)
	.align		4
.L_16:
        /*0058*/ 	.word	index@(.nv.constant0._Z11sumOfSquarePiS_i)
        /*005c*/ 	.short	0x0380
        /*005e*/ 	.short	0x0014


	//----- nvinfo : EIATTR_SW_WAR
	.align		4
.L_17:
        /*0060*/ 	.byte	0x04, 0x36
        /*0062*/ 	.short	(.L_19 - .L_18)
.L_18:
        /*0064*/ 	.word	0x00000008
.L_19:


//--------------------- .nv.callgraph             --------------------------
	.section	.nv.callgraph,"",@"SHT_CUDA_CALLGRAPH"
	.align	4
	.sectionentsize	8
	.align		4
        /*0000*/ 	.word	0x00000000
	.align		4
        /*0004*/ 	.word	0xffffffff
	.align		4
        /*0008*/ 	.word	0x00000000
	.align		4
        /*000c*/ 	.word	0xfffffffe
	.align		4
        /*0010*/ 	.word	0x00000000
	.align		4
        /*0014*/ 	.word	0xfffffffd
	.align		4
        /*0018*/ 	.word	0x00000000
	.align		4
        /*001c*/ 	.word	0xfffffffc


//--------------------- .text._Z11sumOfSquarePiS_i --------------------------
	.section	.text._Z11sumOfSquarePiS_i,"ax",@progbits
	.align	128
.text._Z11sumOfSquarePiS_i:
        .type           _Z11sumOfSquarePiS_i,@function
        .size           _Z11sumOfSquarePiS_i,(.L_x_7 - _Z11sumOfSquarePiS_i)
        .other          _Z11sumOfSquarePiS_i,@"STO_CUDA_ENTRY STV_DEFAULT"
_Z11sumOfSquarePiS_i:
[----:B------:R-:W-:Y:S01]  /*0000*/  LDC R1, c[0x0][0x37c] ;  /* 0x0000df00ff017b82 */ /* 0x000fe20000000800 */
[----:B------:R-:W0:Y:S01]  /*0010*/  LDCU UR6, c[0x0][0x390] ;  /* 0x00007200ff0677ac */ /* 0x000e220008000800 */
[----:B------:R-:W-:Y:S01]  /*0020*/  HFMA2 R0, -RZ, RZ, 0, 0 ;  /* 0x00000000ff007431 */ /* 0x000fe200000001ff */
[----:B------:R-:W1:Y:S01]  /*0030*/  LDCU.64 UR10, c[0x0][0x358] ;  /* 0x00006b00ff0a77ac */ /* 0x000e620008000a00 */
[----:B0-----:R-:W-:-:S09]  /*0040*/  UISETP.GE.AND UP0, UPT, UR6, 0x1, UPT ;  /* 0x000000010600788c */ /* 0x001fd2000bf06270 */
[----:B-1----:R-:W-:Y:S05]  /*0050*/  BRA.U !UP0, `(.L_x_0) ;  /* 0x0000000508a47547 */ /* 0x002fea000b800000 */
[----:B------:R-:W-:Y:S01]  /*0060*/  UISETP.GE.U32.AND UP1, UPT, UR6, 0x10, UPT ;  /* 0x000000100600788c */ /* 0x000fe2000bf26070 */
[----:B------:R-:W-:Y:S01]  /*0070*/  MOV R0, RZ ;  /* 0x000000ff00007202 */ /* 0x000fe20000000f00 */
[----:B------:R-:W-:Y:S01]  /*0080*/  ULOP3.LUT UR7, UR6, 0xf, URZ, 0xc0, !UPT ;  /* 0x0000000f06077892 */ /* 0x000fe2000f8ec0ff */
[----:B------:R-:W-:-:S03]  /*0090*/  MOV R4, RZ ;  /* 0x000000ff00047202 */ /* 0x000fc60000000f00 */
[----:B------:R-:W-:-:S03]  /*00a0*/  UISETP.NE.AND UP0, UPT, UR7, URZ, UPT ;  /* 0x000000ff0700728c */ /* 0x000fc6000bf05270 */
[----:B------:R-:W-:Y:S08]  /*00b0*/  BRA.U !UP1, `(.L_x_1) ;  /* 0x0000000109b87547 */ /* 0x000ff0000b800000 */
[----:B------:R-:W0:Y:S01]  /*00c0*/  LDCU.64 UR4, c[0x0][0x380] ;  /* 0x00007000ff0477ac */ /* 0x000e220008000a00 */
[----:B------:R-:W-:Y:S01]  /*00d0*/  MOV R0, RZ ;  /* 0x000000ff00007202 */ /* 0x000fe20000000f00 */
[----:B------:R-:W-:-:S04]  /*00e0*/  ULOP3.LUT UR8, UR6, 0x7ffffff0, URZ, 0xc0, !UPT ;  /* 0x7ffffff006087892 */ /* 0x000fc8000f8ec0ff */
[----:B------:R-:W-:Y:S02]  /*00f0*/  UIADD3 UR9, UPT, UPT, -UR8, URZ, URZ ;  /* 0x000000ff08097290 */ /* 0x000fe4000fffe1ff */
[----:B------:R-:W-:Y:S01]  /*0100*/  MOV R4, UR8 ;  /* 0x0000000800047c02 */ /* 0x000fe20008000f00 */
[----:B0-----:R-:W-:-:S04]  /*0110*/  UIADD3 UR4, UP1, UPT, UR4, 0x20, URZ ;  /* 0x0000002004047890 */ /* 0x001fc8000ff3e0ff */
[----:B------:R-:W-:Y:S02]  /*0120*/  UIADD3.X UR5, UPT, UPT, URZ, UR5, URZ, UP1, !UPT ;  /* 0x00000005ff057290 */ /* 0x000fe40008ffe4ff */
[----:B------:R-:W-:-:S04]  /*0130*/  MOV R2, UR4 ;  /* 0x0000000400027c02 */ /* 0x000fc80008000f00 */
[----:B------:R-:W-:-:S07]  /*0140*/  MOV R3, UR5 ;  /* 0x0000000500037c02 */ /* 0x000fce0008000f00 */
.L_x_2:
[----:B------:R-:W2:Y:S04]  /*0150*/  LDG.E R11, desc[UR10][R2.64+-0x20] ;  /* 0xffffe00a020b7981 */ /* 0x000ea8000c1e1900 */
[----:B------:R-:W3:Y:S04]  /*0160*/  LDG.E R13, desc[UR10][R2.64+-0x1c] ;  /* 0xffffe40a020d7981 */ /* 0x000ee8000c1e1900 */
[----:B------:R-:W4:Y:S04]  /*0170*/  LDG.E R15, desc[UR10][R2.64+-0x18] ;  /* 0xffffe80a020f7981 */ /* 0x000f28000c1e1900 */
[----:B------:R-:W5:Y:S04]  /*0180*/  LDG.E R17, desc[UR10][R2.64+-0x14] ;  /* 0xffffec0a02117981 */ /* 0x000f68000c1e1900 */
        /* <DEDUP_REMOVED lines=11> */
[----:B------:R0:W5:Y:S01]  /*0240*/  LDG.E R6, desc[UR10][R2.64+0x1c] ;  /* 0x00001c0a02067981 */ /* 0x000162000c1e1900 */
[----:B------:R-:W-:-:S04]  /*0250*/  UIADD3 UR9, UPT, UPT, UR9, 0x10, URZ ;  /* 0x0000001009097890 */ /* 0x000fc8000fffe0ff */
[----:B------:R-:W-:Y:S01]  /*0260*/  UISETP.NE.AND UP1, UPT, UR9, URZ, UPT ;  /* 0x000000ff0900728c */ /* 0x000fe2000bf25270 */
[----:B0-----:R-:W-:-:S04]  /*0270*/  IADD3 R2, P0, PT, R2, 0x40, RZ ;  /* 0x0000004002027810 */ /* 0x001fc80007f1e0ff */
[----:B------:R-:W-:Y:S01]  /*0280*/  IADD3.X R3, PT, PT, RZ, R3, RZ, P0, !PT ;  /* 0x00000003ff037210 */ /* 0x000fe200007fe4ff */
[----:B--2---:R-:W-:-:S04]  /*0290*/  IMAD R0, R11, R11, R0 ;  /* 0x0000000b0b007224 */ /* 0x004fc800078e0200 */
[----:B---3--:R-:W-:-:S04]  /*02a0*/  IMAD R0, R13, R13, R0 ;  /* 0x0000000d0d007224 */ /* 0x008fc800078e0200 */
[----:B----4-:R-:W-:-:S04]  /*02b0*/  IMAD R0, R15, R15, R0 ;  /* 0x0000000f0f007224 */ /* 0x010fc800078e0200 */
[----:B-----5:R-:W-:-:S04]  /*02c0*/  IMAD R0, R17, R17, R0 ;  /* 0x0000001111007224 */ /* 0x020fc800078e0200 */
[----:B------:R-:W-:-:S04]  /*02d0*/  IMAD R0, R19, R19, R0 ;  /* 0x0000001313007224 */ /* 0x000fc800078e0200 */
        /* <DEDUP_REMOVED lines=10> */
[----:B------:R-:W-:Y:S01]  /*0380*/  IMAD R0, R6, R6, R5 ;  /* 0x0000000606007224 */ /* 0x000fe200078e0205 */
[----:B------:R-:W-:Y:S06]  /*0390*/  BRA.U UP1, `(.L_x_2) ;  /* 0xfffffffd016c7547 */ /* 0x000fec000b83ffff */
.L_x_1:
[----:B------:R-:W-:Y:S05]  /*03a0*/  BRA.U !UP0, `(.L_x_0) ;  /* 0x0000000108d07547 */ /* 0x000fea000b800000 */
[----:B------:R-:W-:Y:S02]  /*03b0*/  UISETP.GE.U32.AND UP0, UPT, UR7, 0x8, UPT ;  /* 0x000000080700788c */ /* 0x000fe4000bf06070 */
[----:B------:R-:W-:-:S04]  /*03c0*/  ULOP3.LUT UR5, UR6, 0x7, URZ, 0xc0, !UPT ;  /* 0x0000000706057892 */ /* 0x000fc8000f8ec0ff */
[----:B------:R-:W-:-:S03]  /*03d0*/  UISETP.NE.AND UP1, UPT, UR5, URZ, UPT ;  /* 0x000000ff0500728c */ /* 0x000fc6000bf25270 */
[----:B------:R-:W-:Y:S08]  /*03e0*/  BRA.U !UP0, `(.L_x_3) ;  /* 0x00000001084c7547 */ /* 0x000ff0000b800000 */
[----:B------:R-:W0:Y:S02]  /*03f0*/  LDC.64 R2, c[0x0][0x380] ;  /* 0x0000e000ff027b82 */ /* 0x000e240000000a00 */
[----:B0-----:R-:W-:-:S05]  /*0400*/  IMAD.WIDE.U32 R2, R4, 0x4, R2 ;  /* 0x0000000404027825 */ /* 0x001fca00078e0002 */
[----:B------:R-:W2:Y:S04]  /*0410*/  LDG.E R5, desc[UR10][R2.64] ;  /* 0x0000000a02057981 */ /* 0x000ea8000c1e1900 */
[----:B------:R-:W3:Y:S04]  /*0420*/  LDG.E R7, desc[UR10][R2.64+0x4] ;  /* 0x0000040a02077981 */ /* 0x000ee8000c1e1900 */
[----:B------:R-:W4:Y:S04]  /*0430*/  LDG.E R9, desc[UR10][R2.64+0x8] ;  /* 0x0000080a02097981 */ /* 0x000f28000c1e1900 */
[----:B------:R-:W5:Y:S04]  /*0440*/  LDG.E R11, desc[UR10][R2.64+0xc] ;  /* 0x00000c0a020b7981 */ /* 0x000f68000c1e1900 */
[----:B------:R-:W5:Y:S04]  /*0450*/  LDG.E R13, desc[UR10][R2.64+0x10] ;  /* 0x0000100a020d7981 */ /* 0x000f68000c1e1900 */
[----:B------:R-:W5:Y:S04]  /*0460*/  LDG.E R15, desc[UR10][R2.64+0x14] ;  /* 0x0000140a020f7981 */ /* 0x000f68000c1e1900 */
[----:B------:R-:W5:Y:S04]  /*0470*/  LDG.E R17, desc[UR10][R2.64+0x18] ;  /* 0x0000180a02117981 */ /* 0x000f68000c1e1900 */
[----:B------:R-:W5:Y:S01]  /*0480*/  LDG.E R19, desc[UR10][R2.64+0x1c] ;  /* 0x00001c0a02137981 */ /* 0x000f62000c1e1900 */
[----:B------:R-:W-:Y:S01]  /*0490*/  IADD3 R4, PT, PT, R4, 0x8, RZ ;  /* 0x0000000804047810 */ /* 0x000fe20007ffe0ff */
[----:B--2---:R-:W-:-:S04]  /*04a0*/  IMAD R0, R5, R5, R0 ;  /* 0x0000000505007224 */ /* 0x004fc800078e0200 */
[----:B---3--:R-:W-:-:S04]  /*04b0*/  IMAD R0, R7, R7, R0 ;  /* 0x0000000707007224 */ /* 0x008fc800078e0200 */
[----:B----4-:R-:W-:-:S04]  /*04c0*/  IMAD R0, R9, R9, R0 ;  /* 0x0000000909007224 */ /* 0x010fc800078e0200 */
[----:B-----5:R-:W-:-:S04]  /*04d0*/  IMAD R0, R11, R11, R0 ;  /* 0x0000000b0b007224 */ /* 0x020fc800078e0200 */
[----:B------:R-:W-:-:S04]  /*04e0*/  IMAD R0, R13, R13, R0 ;  /* 0x0000000d0d007224 */ /* 0x000fc800078e0200 */
[----:B------:R-:W-:-:S04]  /*04f0*/  IMAD R0, R15, R15, R0 ;  /* 0x0000000f0f007224 */ /* 0x000fc800078e0200 */
[----:B------:R-:W-:-:S04]  /*0500*/  IMAD R0, R17, R17, R0 ;  /* 0x0000001111007224 */ /* 0x000fc800078e0200 */
[----:B------:R-:W-:-:S07]  /*0510*/  IMAD R0, R19, R19, R0 ;  /* 0x0000001313007224 */ /* 0x000fce00078e0200 */
.L_x_3:
        /* <DEDUP_REMOVED lines=10> */
[----:B------:R-:W5:Y:S01]  /*05c0*/  LDG.E R11, desc[UR10][R2.64+0xc] ;  /* 0x00000c0a020b7981 */ /* 0x000f62000c1e1900 */
[----:B------:R-:W-:Y:S01]  /*05d0*/  IADD3 R4, PT, PT, R4, 0x4, RZ ;  /* 0x0000000404047810 */ /* 0x000fe20007ffe0ff */
[----:B--2---:R-:W-:-:S04]  /*05e0*/  IMAD R0, R5, R5, R0 ;  /* 0x0000000505007224 */ /* 0x004fc800078e0200 */
[----:B---3--:R-:W-:-:S04]  /*05f0*/  IMAD R0, R7, R7, R0 ;  /* 0x0000000707007224 */ /* 0x008fc800078e0200 */
[----:B----4-:R-:W-:-:S04]  /*0600*/  IMAD R0, R9, R9, R0 ;  /* 0x0000000909007224 */ /* 0x010fc800078e0200 */
[----:B-----5:R-:W-:-:S07]  /*0610*/  IMAD R0, R11, R11, R0 ;  /* 0x0000000b0b007224 */ /* 0x020fce00078e0200 */
.L_x_4:
[----:B------:R-:W-:Y:S05]  /*0620*/  BRA.U !UP1, `(.L_x_0) ;  /* 0x0000000109307547 */ /* 0x000fea000b800000 */
[----:B------:R-:W0:Y:S01]  /*0630*/  LDC.64 R2, c[0x0][0x380] ;  /* 0x0000e000ff027b82 */ /* 0x000e220000000a00 */
[----:B------:R-:W-:Y:S01]  /*0640*/  UIADD3 UR4, UPT, UPT, -UR4, URZ, URZ ;  /* 0x000000ff04047290 */ /* 0x000fe2000fffe1ff */
[----:B0-----:R-:W-:-:S11]  /*0650*/  IMAD.WIDE.U32 R4, R4, 0x4, R2 ;  /* 0x0000000404047825 */ /* 0x001fd600078e0002 */
.L_x_5:
[----:B------:R-:W-:Y:S02]  /*0660*/  MOV R3, R5 ;  /* 0x0000000500037202 */ /* 0x000fe40000000f00 */
[----:B------:R-:W-:-:S05]  /*0670*/  MOV R2, R4 ;  /* 0x0000000400027202 */ /* 0x000fca0000000f00 */
[----:B------:R-:W2:Y:S01]  /*0680*/  LDG.E R3, desc[UR10][R2.64] ;  /* 0x0000000a02037981 */ /* 0x000ea2000c1e1900 */
[----:B------:R-:W-:Y:S01]  /*0690*/  UIADD3 UR4, UPT, UPT, UR4, 0x1, URZ ;  /* 0x0000000104047890 */ /* 0x000fe2000fffe0ff */
[----:B------:R-:W-:-:S03]  /*06a0*/  IADD3 R4, P0, PT, R4, 0x4, RZ ;  /* 0x0000000404047810 */ /* 0x000fc60007f1e0ff */
[----:B------:R-:W-:Y:S01]  /*06b0*/  UISETP.NE.AND UP0, UPT, UR4, URZ, UPT ;  /* 0x000000ff0400728c */ /* 0x000fe2000bf05270 */
[----:B------:R-:W-:Y:S01]  /*06c0*/  IADD3.X R5, PT, PT, RZ, R5, RZ, P0, !PT ;  /* 0x00000005ff057210 */ /* 0x000fe200007fe4ff */
[----:B--2---:R-:W-:-:S07]  /*06d0*/  IMAD R0, R3, R3, R0 ;  /* 0x0000000303007224 */ /* 0x004fce00078e0200 */
[----:B------:R-:W-:Y:S05]  /*06e0*/  BRA.U UP0, `(.L_x_5) ;  /* 0xfffffffd00dc7547 */ /* 0x000fea000b83ffff */
.L_x_0:
[----:B------:R-:W0:Y:S02]  /*06f0*/  LDC.64 R2, c[0x0][0x388] ;  /* 0x0000e200ff027b82 */ /* 0x000e240000000a00 */
[----:B0-----:R-:W-:Y:S01]  /*0700*/  STG.E desc[UR10][R2.64], R0 ;  /* 0x0000000002007986 */ /* 0x001fe2000c10190a */
[----:B------:R-:W-:Y:S05]  /*0710*/  EXIT ;  /* 0x000000000000794d */ /* 0x000fea0003800000 */
.L_x_6:
[----:B------:R-:W-:-:S00]  /*0720*/  BRA `(.L_x_6) ;  /* 0xfffffffc00fc7947 */ /* 0x000fc0000383ffff */
[----:B------:R-:W-:-:S00]  /*0730*/  NOP ;  /* 0x0000000000007918 */ /* 0x000fc00000000000 */
        /* <DEDUP_REMOVED lines=12> */
.L_x_7:


//--------------------- .nv.shared.reserved.0     --------------------------
	.section	.nv.shared.reserved.0,"aw",@nobits
	.weak		__nv_reservedSMEM_offset_0_alias
	.size		__nv_reservedSMEM_offset_0_alias, 0, 64
	.other		__nv_reservedSMEM_offset_0_alias,@"STO_CUDA_RESERVED_SHARED STV_DEFAULT"
__nv_reservedSMEM_offset_0_alias:
	.zero		0
	.zero		64


//--------------------- .nv.constant0._Z11sumOfSquarePiS_i --------------------------
	.section	.nv.constant0._Z11sumOfSquarePiS_i,"a",@progbits
	.sectionflags	@""
	.align	4
.nv.constant0._Z11sumOfSquarePiS_i:
	.zero		916


//--------------------- SYMBOLS --------------------------

	.type		.nv.reservedSmem.offset0,@object
	.size		.nv.reservedSmem.offset0,0x4
